//
// Generated by NVIDIA NVVM Compiler
//
// Compiler Build ID: CL-36424714
// Cuda compilation tools, release 13.0, V13.0.88
// Based on NVVM 20.0.0
//

.version 9.0
.target sm_100
.address_size 64

	// .globl	_Z15matrixMulKernelPfS_S_iii
// _ZZ15matrixMulKernelPfS_S_iiiE4ds_A has been demoted
// _ZZ15matrixMulKernelPfS_S_iiiE4ds_B has been demoted
// _ZZ18sharedMemReductionPfS_iE10sharedData has been demoted

.visible .entry _Z15matrixMulKernelPfS_S_iii(
	.param .u64 .ptr .align 1 _Z15matrixMulKernelPfS_S_iii_param_0,
	.param .u64 .ptr .align 1 _Z15matrixMulKernelPfS_S_iii_param_1,
	.param .u64 .ptr .align 1 _Z15matrixMulKernelPfS_S_iii_param_2,
	.param .u32 _Z15matrixMulKernelPfS_S_iii_param_3,
	.param .u32 _Z15matrixMulKernelPfS_S_iii_param_4,
	.param .u32 _Z15matrixMulKernelPfS_S_iii_param_5
)
{
	.reg .pred 	%p<12>;
	.reg .b32 	%r<46>;
	.reg .b32 	%f<63>;
	.reg .b64 	%rd<13>;
	// demoted variable
	.shared .align 4 .b8 _ZZ15matrixMulKernelPfS_S_iiiE4ds_A[1024];
	// demoted variable
	.shared .align 4 .b8 _ZZ15matrixMulKernelPfS_S_iiiE4ds_B[1024];
	ld.param.u64 	%rd3, [_Z15matrixMulKernelPfS_S_iii_param_0];
	ld.param.u64 	%rd4, [_Z15matrixMulKernelPfS_S_iii_param_1];
	ld.param.u64 	%rd5, [_Z15matrixMulKernelPfS_S_iii_param_2];
	ld.param.u32 	%r24, [_Z15matrixMulKernelPfS_S_iii_param_3];
	ld.param.u32 	%r25, [_Z15matrixMulKernelPfS_S_iii_param_4];
	ld.param.u32 	%r26, [_Z15matrixMulKernelPfS_S_iii_param_5];
	mov.u32 	%r27, %ctaid.x;
	mov.u32 	%r28, %ctaid.y;
	mov.u32 	%r41, %tid.x;
	mov.u32 	%r43, %tid.y;
	shl.b32 	%r29, %r28, 4;
	add.s32 	%r3, %r29, %r43;
	shl.b32 	%r4, %r27, 4;
	add.s32 	%r5, %r4, %r41;
	setp.lt.s32 	%p1, %r25, -14;
	mov.f32 	%f62, 0f00000000;
	@%p1 bra 	$L__BB0_7;
	add.s32 	%r30, %r25, -1;
	shr.s32 	%r31, %r30, 31;
	shr.u32 	%r32, %r31, 28;
	add.s32 	%r33, %r30, %r32;
	shr.s32 	%r34, %r33, 4;
	neg.s32 	%r45, %r34;
	shl.b32 	%r35, %r43, 6;
	mov.u32 	%r36, _ZZ15matrixMulKernelPfS_S_iiiE4ds_A;
	add.s32 	%r6, %r36, %r35;
	shl.b32 	%r37, %r41, 2;
	add.s32 	%r7, %r6, %r37;
	mov.u32 	%r38, _ZZ15matrixMulKernelPfS_S_iiiE4ds_B;
	add.s32 	%r9, %r38, %r37;
	add.s32 	%r8, %r9, %r35;
	mad.lo.s32 	%r39, %r43, %r26, %r41;
	add.s32 	%r44, %r39, %r4;
	shl.b32 	%r12, %r26, 4;
	mad.lo.s32 	%r42, %r25, %r3, %r41;
	cvta.to.global.u64 	%rd1, %rd3;
	cvta.to.global.u64 	%rd2, %rd4;
	mov.f32 	%f62, 0f00000000;
$L__BB0_2:
	setp.ge.s32 	%p2, %r3, %r24;
	setp.ge.s32 	%p3, %r41, %r25;
	mov.f32 	%f60, 0f00000000;
	or.pred  	%p4, %p2, %p3;
	@%p4 bra 	$L__BB0_4;
	mul.wide.s32 	%rd6, %r42, 4;
	add.s64 	%rd7, %rd1, %rd6;
	ld.global.f32 	%f60, [%rd7];
$L__BB0_4:
	setp.ge.s32 	%p5, %r5, %r26;
	st.shared.f32 	[%r7], %f60;
	setp.ge.s32 	%p6, %r43, %r25;
	mov.f32 	%f61, 0f00000000;
	or.pred  	%p7, %p5, %p6;
	@%p7 bra 	$L__BB0_6;
	mul.wide.s32 	%rd8, %r44, 4;
	add.s64 	%rd9, %rd2, %rd8;
	ld.global.f32 	%f61, [%rd9];
$L__BB0_6:
	st.shared.f32 	[%r8], %f61;
	bar.sync 	0;
	ld.shared.f32 	%f12, [%r6];
	ld.shared.f32 	%f13, [%r9];
	fma.rn.f32 	%f14, %f12, %f13, %f62;
	ld.shared.f32 	%f15, [%r6+4];
	ld.shared.f32 	%f16, [%r9+64];
	fma.rn.f32 	%f17, %f15, %f16, %f14;
	ld.shared.f32 	%f18, [%r6+8];
	ld.shared.f32 	%f19, [%r9+128];
	fma.rn.f32 	%f20, %f18, %f19, %f17;
	ld.shared.f32 	%f21, [%r6+12];
	ld.shared.f32 	%f22, [%r9+192];
	fma.rn.f32 	%f23, %f21, %f22, %f20;
	ld.shared.f32 	%f24, [%r6+16];
	ld.shared.f32 	%f25, [%r9+256];
	fma.rn.f32 	%f26, %f24, %f25, %f23;
	ld.shared.f32 	%f27, [%r6+20];
	ld.shared.f32 	%f28, [%r9+320];
	fma.rn.f32 	%f29, %f27, %f28, %f26;
	ld.shared.f32 	%f30, [%r6+24];
	ld.shared.f32 	%f31, [%r9+384];
	fma.rn.f32 	%f32, %f30, %f31, %f29;
	ld.shared.f32 	%f33, [%r6+28];
	ld.shared.f32 	%f34, [%r9+448];
	fma.rn.f32 	%f35, %f33, %f34, %f32;
	ld.shared.f32 	%f36, [%r6+32];
	ld.shared.f32 	%f37, [%r9+512];
	fma.rn.f32 	%f38, %f36, %f37, %f35;
	ld.shared.f32 	%f39, [%r6+36];
	ld.shared.f32 	%f40, [%r9+576];
	fma.rn.f32 	%f41, %f39, %f40, %f38;
	ld.shared.f32 	%f42, [%r6+40];
	ld.shared.f32 	%f43, [%r9+640];
	fma.rn.f32 	%f44, %f42, %f43, %f41;
	ld.shared.f32 	%f45, [%r6+44];
	ld.shared.f32 	%f46, [%r9+704];
	fma.rn.f32 	%f47, %f45, %f46, %f44;
	ld.shared.f32 	%f48, [%r6+48];
	ld.shared.f32 	%f49, [%r9+768];
	fma.rn.f32 	%f50, %f48, %f49, %f47;
	ld.shared.f32 	%f51, [%r6+52];
	ld.shared.f32 	%f52, [%r9+832];
	fma.rn.f32 	%f53, %f51, %f52, %f50;
	ld.shared.f32 	%f54, [%r6+56];
	ld.shared.f32 	%f55, [%r9+896];
	fma.rn.f32 	%f56, %f54, %f55, %f53;
	ld.shared.f32 	%f57, [%r6+60];
	ld.shared.f32 	%f58, [%r9+960];
	fma.rn.f32 	%f62, %f57, %f58, %f56;
	bar.sync 	0;
	add.s32 	%r45, %r45, 1;
	add.s32 	%r44, %r44, %r12;
	add.s32 	%r43, %r43, 16;
	add.s32 	%r42, %r42, 16;
	add.s32 	%r41, %r41, 16;
	setp.ne.s32 	%p8, %r45, 1;
	@%p8 bra 	$L__BB0_2;
$L__BB0_7:
	setp.ge.s32 	%p9, %r3, %r24;
	setp.ge.s32 	%p10, %r5, %r26;
	or.pred  	%p11, %p9, %p10;
	@%p11 bra 	$L__BB0_9;
	mad.lo.s32 	%r40, %r26, %r3, %r5;
	cvta.to.global.u64 	%rd10, %rd5;
	mul.wide.u32 	%rd11, %r40, 4;
	add.s64 	%rd12, %rd10, %rd11;
	st.global.f32 	[%rd12], %f62;
$L__BB0_9:
	ret;

}
	// .globl	_Z18sharedMemReductionPfS_i
.visible .entry _Z18sharedMemReductionPfS_i(
	.param .u64 .ptr .align 1 _Z18sharedMemReductionPfS_i_param_0,
	.param .u64 .ptr .align 1 _Z18sharedMemReductionPfS_i_param_1,
	.param .u32 _Z18sharedMemReductionPfS_i_param_2
)
{
	.reg .pred 	%p<11>;
	.reg .b32 	%r<9>;
	.reg .b32 	%f<30>;
	.reg .b64 	%rd<9>;
	// demoted variable
	.shared .align 4 .b8 _ZZ18sharedMemReductionPfS_iE10sharedData[1024];
	ld.param.u64 	%rd1, [_Z18sharedMemReductionPfS_i_param_0];
	ld.param.u64 	%rd2, [_Z18sharedMemReductionPfS_i_param_1];
	ld.param.u32 	%r5, [_Z18sharedMemReductionPfS_i_param_2];
	mov.u32 	%r1, %tid.x;
	mov.u32 	%r2, %ctaid.x;
	mov.u32 	%r6, %ntid.x;
	mad.lo.s32 	%r3, %r2, %r6, %r1;
	setp.ge.s32 	%p1, %r3, %r5;
	mov.f32 	%f29, 0f00000000;
	@%p1 bra 	$L__BB1_2;
	cvta.to.global.u64 	%rd3, %rd1;
	mul.wide.s32 	%rd4, %r3, 4;
	add.s64 	%rd5, %rd3, %rd4;
	ld.global.f32 	%f29, [%rd5];
$L__BB1_2:
	shl.b32 	%r7, %r1, 2;
	mov.u32 	%r8, _ZZ18sharedMemReductionPfS_iE10sharedData;
	add.s32 	%r4, %r8, %r7;
	st.shared.f32 	[%r4], %f29;
	bar.sync 	0;
	setp.gt.u32 	%p2, %r1, 127;
	@%p2 bra 	$L__BB1_4;
	ld.shared.f32 	%f4, [%r4+512];
	ld.shared.f32 	%f5, [%r4];
	add.f32 	%f6, %f4, %f5;
	st.shared.f32 	[%r4], %f6;
$L__BB1_4:
	bar.sync 	0;
	setp.gt.u32 	%p3, %r1, 63;
	@%p3 bra 	$L__BB1_6;
	ld.shared.f32 	%f7, [%r4+256];
	ld.shared.f32 	%f8, [%r4];
	add.f32 	%f9, %f7, %f8;
	st.shared.f32 	[%r4], %f9;
$L__BB1_6:
	bar.sync 	0;
	setp.gt.u32 	%p4, %r1, 31;
	@%p4 bra 	$L__BB1_8;
	ld.shared.f32 	%f10, [%r4+128];
	ld.shared.f32 	%f11, [%r4];
	add.f32 	%f12, %f10, %f11;
	st.shared.f32 	[%r4], %f12;
$L__BB1_8:
	bar.sync 	0;
	setp.gt.u32 	%p5, %r1, 15;
	@%p5 bra 	$L__BB1_10;
	ld.shared.f32 	%f13, [%r4+64];
	ld.shared.f32 	%f14, [%r4];
	add.f32 	%f15, %f13, %f14;
	st.shared.f32 	[%r4], %f15;
$L__BB1_10:
	bar.sync 	0;
	setp.gt.u32 	%p6, %r1, 7;
	@%p6 bra 	$L__BB1_12;
	ld.shared.f32 	%f16, [%r4+32];
	ld.shared.f32 	%f17, [%r4];
	add.f32 	%f18, %f16, %f17;
	st.shared.f32 	[%r4], %f18;
$L__BB1_12:
	bar.sync 	0;
	setp.gt.u32 	%p7, %r1, 3;
	@%p7 bra 	$L__BB1_14;
	ld.shared.f32 	%f19, [%r4+16];
	ld.shared.f32 	%f20, [%r4];
	add.f32 	%f21, %f19, %f20;
	st.shared.f32 	[%r4], %f21;
$L__BB1_14:
	bar.sync 	0;
	setp.gt.u32 	%p8, %r1, 1;
	@%p8 bra 	$L__BB1_16;
	ld.shared.f32 	%f22, [%r4+8];
	ld.shared.f32 	%f23, [%r4];
	add.f32 	%f24, %f22, %f23;
	st.shared.f32 	[%r4], %f24;
$L__BB1_16:
	bar.sync 	0;
	setp.ne.s32 	%p9, %r1, 0;
	@%p9 bra 	$L__BB1_18;
	ld.shared.f32 	%f25, [_ZZ18sharedMemReductionPfS_iE10sharedData+4];
	ld.shared.f32 	%f26, [%r4];
	add.f32 	%f27, %f25, %f26;
	st.shared.f32 	[%r4], %f27;
$L__BB1_18:
	setp.ne.s32 	%p10, %r1, 0;
	bar.sync 	0;
	@%p10 bra 	$L__BB1_20;
	ld.shared.f32 	%f28, [_ZZ18sharedMemReductionPfS_iE10sharedData];
	cvta.to.global.u64 	%rd6, %rd2;
	mul.wide.u32 	%rd7, %r2, 4;
	add.s64 	%rd8, %rd6, %rd7;
	st.global.f32 	[%rd8], %f28;
$L__BB1_20:
	ret;

}


// ===== COMPILED SASS (sm_100) =====

	.target	sm_100

	.elftype	@"ET_EXEC"


//--------------------- .note.nv.tkinfo           --------------------------
	.section	.note.nv.tkinfo,"",@"SHT_NOTE"
	.sectionflags	@"SHF_NOTE_NV_TKINFO"
	.tkinfo
        /*0018*/ 	.word	0x00000002
        /*0030*/ 	.string	""
        /*0030*/ 	.string	"ptxas"
        /*0030*/ 	.string	"Cuda compilation tools, release 13.0, V13.0.88"
        /*0030*/ 	.string	"Build cuda_13.0.r13.0/compiler.36424714_0"
        /*0030*/ 	.string	"-arch sm_100 -m 64 "



//--------------------- .note.nv.cuinfo           --------------------------
	.section	.note.nv.cuinfo,"",@"SHT_NOTE"
	.sectionflags	@"SHF_NOTE_NV_CUINFO"
        /*0018*/ 	.short	0x0002
        /*001a*/ 	.short	0x0064
        /*001c*/ 	.short	0x0082
	.zero		2


//--------------------- .nv.info                  --------------------------
	.section	.nv.info,"",@"SHT_CUDA_INFO"
	.align	4


	//----- nvinfo : EIATTR_REGCOUNT
	.align		4
        /*0000*/ 	.byte	0x04, 0x2f
        /*0002*/ 	.short	(.L_1 - .L_0)
	.align		4
.L_0:
        /*0004*/ 	.word	index@(_Z15matrixMulKernelPfS_S_iii)
        /*0008*/ 	.word	0x00000020


	//----- nvinfo : EIATTR_FRAME_SIZE
	.align		4
.L_1:
        /*000c*/ 	.byte	0x04, 0x11
        /*000e*/ 	.short	(.L_3 - .L_2)
	.align		4
.L_2:
        /*0010*/ 	.word	index@(_Z15matrixMulKernelPfS_S_iii)
        /*0014*/ 	.word	0x00000000


	//----- nvinfo : EIATTR_REGCOUNT
	.align		4
.L_3:
        /*0018*/ 	.byte	0x04, 0x2f
        /*001a*/ 	.short	(.L_5 - .L_4)
	.align		4
.L_4:
        /*001c*/ 	.word	index@(_Z18sharedMemReductionPfS_i)
        /*0020*/ 	.word	0x0000000c


	//----- nvinfo : EIATTR_FRAME_SIZE
	.align		4
.L_5:
        /*0024*/ 	.byte	0x04, 0x11
        /*0026*/ 	.short	(.L_7 - .L_6)
	.align		4
.L_6:
        /*0028*/ 	.word	index@(_Z18sharedMemReductionPfS_i)
        /*002c*/ 	.word	0x00000000


	//----- nvinfo : EIATTR_MIN_STACK_SIZE
	.align		4
.L_7:
        /*0030*/ 	.byte	0x04, 0x12
        /*0032*/ 	.short	(.L_9 - .L_8)
	.align		4
.L_8:
        /*0034*/ 	.word	index@(_Z18sharedMemReductionPfS_i)
        /*0038*/ 	.word	0x00000000


	//----- nvinfo : EIATTR_MIN_STACK_SIZE
	.align		4
.L_9:
        /*003c*/ 	.byte	0x04, 0x12
        /*003e*/ 	.short	(.L_11 - .L_10)
	.align		4
.L_10:
        /*0040*/ 	.word	index@(_Z15matrixMulKernelPfS_S_iii)
        /*0044*/ 	.word	0x00000000
.L_11:


//--------------------- .nv.compat                --------------------------
	.section	.nv.compat,"",@"SHT_CUDA_COMPAT_INFO"
	.align	4
        /*0000*/ 	.byte	0x02, 0x09, 0x00, 0x00, 0x02, 0x02, 0x01, 0x00, 0x02, 0x05, 0x05, 0x00, 0x03, 0x07, 0x01, 0x01
        /*0010*/ 	.byte	0x02, 0x03, 0x00, 0x00, 0x02, 0x06, 0x01, 0x00, 0x04, 0x0b, 0x08, 0x00, 0x09, 0x00, 0x00, 0x00
        /*0020*/ 	.byte	0x00, 0x00, 0x00, 0x00


//--------------------- .nv.info._Z18sharedMemReductionPfS_i --------------------------
	.section	.nv.info._Z18sharedMemReductionPfS_i,"",@"SHT_CUDA_INFO"
	.sectionflags	@""
	.align	4


	//----- nvinfo : EIATTR_CUDA_API_VERSION
	.align		4
        /*0000*/ 	.byte	0x04, 0x37
        /*0002*/ 	.short	(.L_13 - .L_12)
.L_12:
        /*0004*/ 	.word	0x00000082


	//----- nvinfo : EIATTR_KPARAM_INFO
	.align		4
.L_13:
        /*0008*/ 	.byte	0x04, 0x17
        /*000a*/ 	.short	(.L_15 - .L_14)
.L_14:
        /*000c*/ 	.word	0x00000000
        /*0010*/ 	.short	0x0002
        /*0012*/ 	.short	0x0010
        /*0014*/ 	.byte	0x00, 0xf0, 0x11, 0x00


	//----- nvinfo : EIATTR_KPARAM_INFO
	.align		4
.L_15:
        /*0018*/ 	.byte	0x04, 0x17
        /*001a*/ 	.short	(.L_17 - .L_16)
.L_16:
        /*001c*/ 	.word	0x00000000
        /*0020*/ 	.short	0x0001
        /*0022*/ 	.short	0x0008
        /*0024*/ 	.byte	0x00, 0xf5, 0x21, 0x00


	//----- nvinfo : EIATTR_KPARAM_INFO
	.align		4
.L_17:
        /*0028*/ 	.byte	0x04, 0x17
        /*002a*/ 	.short	(.L_19 - .L_18)
.L_18:
        /*002c*/ 	.word	0x00000000
        /*0030*/ 	.short	0x0000
        /*0032*/ 	.short	0x0000
        /*0034*/ 	.byte	0x00, 0xf5, 0x21, 0x00


	//----- nvinfo : EIATTR_SPARSE_MMA_MASK
	.align		4
.L_19:
        /*0038*/ 	.byte	0x03, 0x50
        /*003a*/ 	.short	0x0000


	//----- nvinfo : EIATTR_MAXREG_COUNT
	.align		4
        /*003c*/ 	.byte	0x03, 0x1b
        /*003e*/ 	.short	0x00ff


	//----- nvinfo : EIATTR_NUM_BARRIERS
	.align		4
        /*0040*/ 	.byte	0x02, 0x4c
        /*0042*/ 	.byte	0x01
	.zero		1


	//----- nvinfo : EIATTR_MERCURY_ISA_VERSION
	.align		4
        /*0044*/ 	.byte	0x03, 0x5f
        /*0046*/ 	.short	0x0101


	//----- nvinfo : EIATTR_VRC_CTA_INIT_COUNT
	.align		4
        /*0048*/ 	.byte	0x02, 0x4a
	.zero		1
	.zero		1


	//----- nvinfo : EIATTR_EXIT_INSTR_OFFSETS
	.align		4
        /*004c*/ 	.byte	0x04, 0x1c
        /*004e*/ 	.short	(.L_21 - .L_20)


	//   ....[0]....
.L_20:
        /*0050*/ 	.word	0x00000420


	//   ....[1]....
        /*0054*/ 	.word	0x00000470


	//----- nvinfo : EIATTR_CBANK_PARAM_SIZE
	.align		4
.L_21:
        /*0058*/ 	.byte	0x03, 0x19
        /*005a*/ 	.short	0x0014


	//----- nvinfo : EIATTR_PARAM_CBANK
	.align		4
        /*005c*/ 	.byte	0x04, 0x0a
        /*005e*/ 	.short	(.L_23 - .L_22)
	.align		4
.L_22:
        /*0060*/ 	.word	index@(.nv.constant0._Z18sharedMemReductionPfS_i)
        /*0064*/ 	.short	0x0380
        /*0066*/ 	.short	0x0014


	//----- nvinfo : EIATTR_SW_WAR
	.align		4
.L_23:
        /*0068*/ 	.byte	0x04, 0x36
        /*006a*/ 	.short	(.L_25 - .L_24)
.L_24:
        /*006c*/ 	.word	0x00000008
.L_25:


//--------------------- .nv.info._Z15matrixMulKernelPfS_S_iii --------------------------
	.section	.nv.info._Z15matrixMulKernelPfS_S_iii,"",@"SHT_CUDA_INFO"
	.sectionflags	@""
	.align	4


	//----- nvinfo : EIATTR_CUDA_API_VERSION
	.align		4
        /*0000*/ 	.byte	0x04, 0x37
        /*0002*/ 	.short	(.L_27 - .L_26)
.L_26:
        /*0004*/ 	.word	0x00000082


	//----- nvinfo : EIATTR_KPARAM_INFO
	.align		4
.L_27:
        /*0008*/ 	.byte	0x04, 0x17
        /*000a*/ 	.short	(.L_29 - .L_28)
.L_28:
        /*000c*/ 	.word	0x00000000
        /*0010*/ 	.short	0x0005
        /*0012*/ 	.short	0x0020
        /*0014*/ 	.byte	0x00, 0xf0, 0x11, 0x00


	//----- nvinfo : EIATTR_KPARAM_INFO
	.align		4
.L_29:
        /*0018*/ 	.byte	0x04, 0x17
        /*001a*/ 	.short	(.L_31 - .L_30)
.L_30:
        /*001c*/ 	.word	0x00000000
        /*0020*/ 	.short	0x0004
        /*0022*/ 	.short	0x001c
        /*0024*/ 	.byte	0x00, 0xf0, 0x11, 0x00


	//----- nvinfo : EIATTR_KPARAM_INFO
	.align		4
.L_31:
        /*0028*/ 	.byte	0x04, 0x17
        /*002a*/ 	.short	(.L_33 - .L_32)
.L_32:
        /*002c*/ 	.word	0x00000000
        /*0030*/ 	.short	0x0003
        /*0032*/ 	.short	0x0018
        /*0034*/ 	.byte	0x00, 0xf0, 0x11, 0x00


	//----- nvinfo : EIATTR_KPARAM_INFO
	.align		4
.L_33:
        /*0038*/ 	.byte	0x04, 0x17
        /*003a*/ 	.short	(.L_35 - .L_34)
.L_34:
        /*003c*/ 	.word	0x00000000
        /*0040*/ 	.short	0x0002
        /*0042*/ 	.short	0x0010
        /*0044*/ 	.byte	0x00, 0xf5, 0x21, 0x00


	//----- nvinfo : EIATTR_KPARAM_INFO
	.align		4
.L_35:
        /*0048*/ 	.byte	0x04, 0x17
        /*004a*/ 	.short	(.L_37 - .L_36)
.L_36:
        /*004c*/ 	.word	0x00000000
        /*0050*/ 	.short	0x0001
        /*0052*/ 	.short	0x0008
        /*0054*/ 	.byte	0x00, 0xf5, 0x21, 0x00


	//----- nvinfo : EIATTR_KPARAM_INFO
	.align		4
.L_37:
        /*0058*/ 	.byte	0x04, 0x17
        /*005a*/ 	.short	(.L_39 - .L_38)
.L_38:
        /*005c*/ 	.word	0x00000000
        /*0060*/ 	.short	0x0000
        /*0062*/ 	.short	0x0000
        /*0064*/ 	.byte	0x00, 0xf5, 0x21, 0x00


	//----- nvinfo : EIATTR_SPARSE_MMA_MASK
	.align		4
.L_39:
        /*0068*/ 	.byte	0x03, 0x50
        /*006a*/ 	.short	0x0000


	//----- nvinfo : EIATTR_MAXREG_COUNT
	.align		4
        /*006c*/ 	.byte	0x03, 0x1b
        /*006e*/ 	.short	0x00ff


	//----- nvinfo : EIATTR_NUM_BARRIERS
	.align		4
        /*0070*/ 	.byte	0x02, 0x4c
        /*0072*/ 	.byte	0x01
	.zero		1


	//----- nvinfo : EIATTR_MERCURY_ISA_VERSION
	.align		4
        /*0074*/ 	.byte	0x03, 0x5f
        /*0076*/ 	.short	0x0101


	//----- nvinfo : EIATTR_VRC_CTA_INIT_COUNT
	.align		4
        /*0078*/ 	.byte	0x02, 0x4a
	.zero		1
	.zero		1


	//----- nvinfo : EIATTR_EXIT_INSTR_OFFSETS
	.align		4
        /*007c*/ 	.byte	0x04, 0x1c
        /*007e*/ 	.short	(.L_41 - .L_40)


	//   ....[0]....
.L_40:
        /*0080*/ 	.word	0x00000600


	//   ....[1]....
        /*0084*/ 	.word	0x00000650


	//----- nvinfo : EIATTR_CBANK_PARAM_SIZE
	.align		4
.L_41:
        /*0088*/ 	.byte	0x03, 0x19
        /*008a*/ 	.short	0x0024


	//----- nvinfo : EIATTR_PARAM_CBANK
	.align		4
        /*008c*/ 	.byte	0x04, 0x0a
        /*008e*/ 	.short	(.L_43 - .L_42)
	.align		4
.L_42:
        /*0090*/ 	.word	index@(.nv.constant0._Z15matrixMulKernelPfS_S_iii)
        /*0094*/ 	.short	0x0380
        /*0096*/ 	.short	0x0024


	//----- nvinfo : EIATTR_SW_WAR
	.align		4
.L_43:
        /*0098*/ 	.byte	0x04, 0x36
        /*009a*/ 	.short	(.L_45 - .L_44)
.L_44:
        /*009c*/ 	.word	0x00000008
.L_45:


//--------------------- .nv.callgraph             --------------------------
	.section	.nv.callgraph,"",@"SHT_CUDA_CALLGRAPH"
	.align	4
	.sectionentsize	8
	.align		4
        /*0000*/ 	.word	0x00000000
	.align		4
        /*0004*/ 	.word	0xffffffff
	.align		4
        /*0008*/ 	.word	0x00000000
	.align		4
        /*000c*/ 	.word	0xfffffffe
	.align		4
        /*0010*/ 	.word	0x00000000
	.align		4
        /*0014*/ 	.word	0xfffffffd
	.align		4
        /*0018*/ 	.word	0x00000000
	.align		4
        /*001c*/ 	.word	0xfffffffc


//--------------------- .text._Z18sharedMemReductionPfS_i --------------------------
	.section	.text._Z18sharedMemReductionPfS_i,"ax",@progbits
	.align	128
        .global         _Z18sharedMemReductionPfS_i
        .type           _Z18sharedMemReductionPfS_i,@function
        .size           _Z18sharedMemReductionPfS_i,(.L_x_4 - _Z18sharedMemReductionPfS_i)
        .other          _Z18sharedMemReductionPfS_i,@"STO_CUDA_ENTRY STV_DEFAULT"
_Z18sharedMemReductionPfS_i:
.text._Z18sharedMemReductionPfS_i:
[----:B------:R-:W-:Y:S01]  /*0000*/  LDC R1, c[0x0][0x37c] ;  /* 0x0000df00ff017b82 */ /* 0x000fe20000000800 */
[----:B------:R-:W0:Y:S01]  /*0010*/  S2R R9, SR_TID.X ;  /* 0x0000000000097919 */ /* 0x000e220000002100 */
[----:B------:R-:W0:Y:S01]  /*0020*/  LDCU UR4, c[0x0][0x360] ;  /* 0x00006c00ff0477ac */ /* 0x000e220008000800 */
[----:B------:R-:W-:Y:S01]  /*0030*/  HFMA2 R4, -RZ, RZ, 0, 0 ;  /* 0x00000000ff047431 */ /* 0x000fe200000001ff */
[----:B------:R-:W0:Y:S01]  /*0040*/  S2R R0, SR_CTAID.X ;  /* 0x0000000000007919 */ /* 0x000e220000002500 */
[----:B------:R-:W1:Y:S01]  /*0050*/  LDCU UR5, c[0x0][0x390] ;  /* 0x00007200ff0577ac */ /* 0x000e620008000800 */
[----:B------:R-:W2:Y:S01]  /*0060*/  LDCU.64 UR6, c[0x0][0x358] ;  /* 0x00006b00ff0677ac */ /* 0x000ea20008000a00 */
[----:B0-----:R-:W-:-:S05]  /*0070*/  IMAD R5, R0, UR4, R9 ;  /* 0x0000000400057c24 */ /* 0x001fca000f8e0209 */
[----:B-1----:R-:W-:-:S13]  /*0080*/  ISETP.GE.AND P0, PT, R5, UR5, PT ;  /* 0x0000000505007c0c */ /* 0x002fda000bf06270 */
[----:B------:R-:W0:Y:S02]  /*0090*/  @!P0 LDC.64 R2, c[0x0][0x380] ;  /* 0x0000e000ff028b82 */ /* 0x000e240000000a00 */
[----:B0-----:R-:W-:-:S05]  /*00a0*/  @!P0 IMAD.WIDE R2, R5, 0x4, R2 ;  /* 0x0000000405028825 */ /* 0x001fca00078e0202 */
[----:B--2---:R-:W2:Y:S01]  /*00b0*/  @!P0 LDG.E R4, desc[UR6][R2.64] ;  /* 0x0000000602048981 */ /* 0x004ea2000c1e1900 */
[----:B------:R-:W0:Y:S01]  /*00c0*/  S2UR UR5, SR_CgaCtaId ;  /* 0x00000000000579c3 */ /* 0x000e220000008800 */
[----:B------:R-:W-:Y:S01]  /*00d0*/  UMOV UR4, 0x400 ;  /* 0x0000040000047882 */ /* 0x000fe20000000000 */
[C---:B------:R-:W-:Y:S02]  /*00e0*/  ISETP.GT.U32.AND P1, PT, R9.reuse, 0x7f, PT ;  /* 0x0000007f0900780c */ /* 0x040fe40003f24070 */
[----:B------:R-:W-:Y:S01]  /*00f0*/  ISETP.GT.U32.AND P0, PT, R9, 0x3f, PT ;  /* 0x0000003f0900780c */ /* 0x000fe20003f04070 */
[----:B0-----:R-:W-:-:S06]  /*0100*/  ULEA UR4, UR5, UR4, 0x18 ;  /* 0x0000000405047291 */ /* 0x001fcc000f8ec0ff */
[----:B------:R-:W-:-:S05]  /*0110*/  LEA R5, R9, UR4, 0x2 ;  /* 0x0000000409057c11 */ /* 0x000fca000f8e10ff */
[----:B--2---:R-:W-:Y:S01]  /*0120*/  STS [R5], R4 ;  /* 0x0000000405007388 */ /* 0x004fe20000000800 */
[----:B------:R-:W-:Y:S06]  /*0130*/  BAR.SYNC.DEFER_BLOCKING 0x0 ;  /* 0x0000000000007b1d */ /* 0x000fec0000010000 */
[----:B------:R-:W-:Y:S04]  /*0140*/  @!P1 LDS R6, [R5+0x200] ;  /* 0x0002000005069984 */ /* 0x000fe80000000800 */
[----:B------:R-:W0:Y:S02]  /*0150*/  @!P1 LDS R7, [R5] ;  /* 0x0000000005079984 */ /* 0x000e240000000800 */
[----:B0-----:R-:W-:-:S05]  /*0160*/  @!P1 FADD R6, R6, R7 ;  /* 0x0000000706069221 */ /* 0x001fca0000000000 */
[----:B------:R-:W-:Y:S01]  /*0170*/  @!P1 STS [R5], R6 ;  /* 0x0000000605009388 */ /* 0x000fe20000000800 */
[----:B------:R-:W-:Y:S01]  /*0180*/  BAR.SYNC.DEFER_BLOCKING 0x0 ;  /* 0x0000000000007b1d */ /* 0x000fe20000010000 */
[----:B------:R-:W-:-:S05]  /*0190*/  ISETP.GT.U32.AND P1, PT, R9, 0x1f, PT ;  /* 0x0000001f0900780c */ /* 0x000fca0003f24070 */
        /* <DEDUP_REMOVED lines=29> */
[----:B------:R-:W-:-:S05]  /*0370*/  ISETP.NE.AND P0, PT, R9, RZ, PT ;  /* 0x000000ff0900720c */ /* 0x000fca0003f05270 */
[----:B------:R-:W-:Y:S04]  /*0380*/  @!P1 LDS R3, [R5+0x8] ;  /* 0x0000080005039984 */ /* 0x000fe80000000800 */
[----:B------:R-:W0:Y:S02]  /*0390*/  @!P1 LDS R6, [R5] ;  /* 0x0000000005069984 */ /* 0x000e240000000800 */
[----:B0-----:R-:W-:-:S05]  /*03a0*/  @!P1 FADD R6, R3, R6 ;  /* 0x0000000603069221 */ /* 0x001fca0000000000 */
[----:B------:R-:W-:Y:S01]  /*03b0*/  @!P1 STS [R5], R6 ;  /* 0x0000000605009388 */ /* 0x000fe20000000800 */
[----:B------:R-:W-:Y:S06]  /*03c0*/  BAR.SYNC.DEFER_BLOCKING 0x0 ;  /* 0x0000000000007b1d */ /* 0x000fec0000010000 */
[----:B------:R-:W-:Y:S04]  /*03d0*/  @!P0 LDS R2, [UR4+0x4] ;  /* 0x00000404ff028984 */ /* 0x000fe80008000800 */
[----:B------:R-:W0:Y:S02]  /*03e0*/  @!P0 LDS R3, [R5] ;  /* 0x0000000005038984 */ /* 0x000e240000000800 */
[----:B0-----:R-:W-:-:S05]  /*03f0*/  @!P0 FADD R2, R2, R3 ;  /* 0x0000000302028221 */ /* 0x001fca0000000000 */
[----:B------:R0:W-:Y:S01]  /*0400*/  @!P0 STS [R5], R2 ;  /* 0x0000000205008388 */ /* 0x0001e20000000800 */
[----:B------:R-:W-:Y:S06]  /*0410*/  BAR.SYNC.DEFER_BLOCKING 0x0 ;  /* 0x0000000000007b1d */ /* 0x000fec0000010000 */
[----:B------:R-:W-:Y:S05]  /*0420*/  @P0 EXIT ;  /* 0x000000000000094d */ /* 0x000fea0003800000 */
[----:B0-----:R-:W0:Y:S01]  /*0430*/  LDS R5, [UR4] ;  /* 0x00000004ff057984 */ /* 0x001e220008000800 */
[----:B------:R-:W1:Y:S02]  /*0440*/  LDC.64 R2, c[0x0][0x388] ;  /* 0x0000e200ff027b82 */ /* 0x000e640000000a00 */
[----:B-1----:R-:W-:-:S05]  /*0450*/  IMAD.WIDE.U32 R2, R0, 0x4, R2 ;  /* 0x0000000400027825 */ /* 0x002fca00078e0002 */
[----:B0-----:R-:W-:Y:S01]  /*0460*/  STG.E desc[UR6][R2.64], R5 ;  /* 0x0000000502007986 */ /* 0x001fe2000c101906 */
[----:B------:R-:W-:Y:S05]  /*0470*/  EXIT ;  /* 0x000000000000794d */ /* 0x000fea0003800000 */
.L_x_0:
[----:B------:R-:W-:-:S00]  /*0480*/  BRA `(.L_x_0) ;  /* 0xfffffffc00fc7947 */ /* 0x000fc0000383ffff */
[----:B------:R-:W-:-:S00]  /*0490*/  NOP ;  /* 0x0000000000007918 */ /* 0x000fc00000000000 */
        /* <DEDUP_REMOVED lines=14> */
.L_x_4:


//--------------------- .text._Z15matrixMulKernelPfS_S_iii --------------------------
	.section	.text._Z15matrixMulKernelPfS_S_iii,"ax",@progbits
	.align	128
        .global         _Z15matrixMulKernelPfS_S_iii
        .type           _Z15matrixMulKernelPfS_S_iii,@function
        .size           _Z15matrixMulKernelPfS_S_iii,(.L_x_5 - _Z15matrixMulKernelPfS_S_iii)
        .other          _Z15matrixMulKernelPfS_S_iii,@"STO_CUDA_ENTRY STV_DEFAULT"
_Z15matrixMulKernelPfS_S_iii:
.text._Z15matrixMulKernelPfS_S_iii:
[----:B------:R-:W-:Y:S01]  /*0000*/  LDC R1, c[0x0][0x37c] ;  /* 0x0000df00ff017b82 */ /* 0x000fe20000000800 */
[----:B------:R-:W0:Y:S01]  /*0010*/  S2R R2, SR_CTAID.Y ;  /* 0x0000000000027919 */ /* 0x000e220000002600 */
[----:B------:R-:W1:Y:S01]  /*0020*/  LDCU UR9, c[0x0][0x39c] ;  /* 0x00007380ff0977ac */ /* 0x000e620008000800 */
[----:B------:R-:W-:Y:S01]  /*0030*/  HFMA2 R21, -RZ, RZ, 0, 0 ;  /* 0x00000000ff157431 */ /* 0x000fe200000001ff */
[----:B------:R-:W0:Y:S01]  /*0040*/  S2R R0, SR_TID.Y ;  /* 0x0000000000007919 */ /* 0x000e220000002200 */
[----:B------:R-:W2:Y:S01]  /*0050*/  LDCU UR13, c[0x0][0x3a0] ;  /* 0x00007400ff0d77ac */ /* 0x000ea20008000800 */
[----:B------:R-:W3:Y:S01]  /*0060*/  S2R R4, SR_CTAID.X ;  /* 0x0000000000047919 */ /* 0x000ee20000002500 */
[----:B------:R-:W4:Y:S01]  /*0070*/  LDCU.64 UR10, c[0x0][0x358] ;  /* 0x00006b00ff0a77ac */ /* 0x000f220008000a00 */
[----:B------:R-:W3:Y:S01]  /*0080*/  S2R R13, SR_TID.X ;  /* 0x00000000000d7919 */ /* 0x000ee20000002100 */
[----:B-1----:R-:W-:Y:S01]  /*0090*/  UISETP.GE.AND UP0, UPT, UR9, -0xe, UPT ;  /* 0xfffffff20900788c */ /* 0x002fe2000bf06270 */
[----:B0-----:R-:W-:-:S02]  /*00a0*/  LEA R2, R2, R0, 0x4 ;  /* 0x0000000002027211 */ /* 0x001fc400078e20ff */
[----:B---3--:R-:W-:-:S06]  /*00b0*/  LEA R3, R4, R13, 0x4 ;  /* 0x0000000d04037211 */ /* 0x008fcc00078e20ff */
[----:B--2-4-:R-:W-:Y:S05]  /*00c0*/  BRA.U !UP0, `(.L_x_1) ;  /* 0x0000000508407547 */ /* 0x014fea000b800000 */
[----:B------:R-:W0:Y:S01]  /*00d0*/  S2UR UR7, SR_CgaCtaId ;  /* 0x00000000000779c3 */ /* 0x000e220000008800 */
[----:B------:R-:W1:Y:S01]  /*00e0*/  LDCU UR12, c[0x0][0x3a0] ;  /* 0x00007400ff0c77ac */ /* 0x000e620008000800 */
[----:B------:R-:W-:Y:S01]  /*00f0*/  MOV R21, RZ ;  /* 0x000000ff00157202 */ /* 0x000fe20000000f00 */
[----:B------:R-:W-:Y:S01]  /*0100*/  IMAD R12, R2, UR9, R13 ;  /* 0x00000009020c7c24 */ /* 0x000fe2000f8e020d */
[----:B------:R-:W-:Y:S01]  /*0110*/  UMOV UR6, 0x400 ;  /* 0x0000040000067882 */ /* 0x000fe20000000000 */
[----:B------:R-:W-:-:S03]  /*0120*/  UIADD3 UR4, UPT, UPT, UR9, -0x1, URZ ;  /* 0xffffffff09047890 */ /* 0x000fc6000fffe0ff */
[----:B------:R-:W2:Y:S01]  /*0130*/  LDC R14, c[0x0][0x3a0] ;  /* 0x0000e800ff0e7b82 */ /* 0x000ea20000000800 */
[----:B------:R-:W3:Y:S01]  /*0140*/  LDCU.64 UR14, c[0x0][0x398] ;  /* 0x00007300ff0e77ac */ /* 0x000ee20008000a00 */
[----:B------:R-:W-:-:S04]  /*0150*/  USHF.R.S32.HI UR5, URZ, 0x1f, UR4 ;  /* 0x0000001fff057899 */ /* 0x000fc80008011404 */
[----:B------:R-:W-:Y:S01]  /*0160*/  ULEA.HI UR5, UR5, UR4, URZ, 0x4 ;  /* 0x0000000405057291 */ /* 0x000fe2000f8f20ff */
[----:B-1----:R-:W-:-:S03]  /*0170*/  IMAD R19, R0, UR12, R13 ;  /* 0x0000000c00137c24 */ /* 0x002fc6000f8e020d */
[----:B------:R-:W-:Y:S02]  /*0180*/  USHF.R.S32.HI UR5, URZ, 0x4, UR5 ;  /* 0x00000004ff057899 */ /* 0x000fe40008011405 */
[----:B0-----:R-:W-:Y:S01]  /*0190*/  ULEA UR8, UR7, UR6, 0x18 ;  /* 0x0000000607087291 */ /* 0x001fe2000f8ec0ff */
[----:B------:R-:W-:Y:S01]  /*01a0*/  LEA R19, R4, R19, 0x4 ;  /* 0x0000001304137211 */ /* 0x000fe200078e20ff */
[----:B------:R-:W-:Y:S02]  /*01b0*/  UIADD3 UR6, UPT, UPT, UR6, 0x400, URZ ;  /* 0x0000040006067890 */ /* 0x000fe4000fffe0ff */
[----:B------:R-:W-:Y:S02]  /*01c0*/  UIADD3 UR5, UPT, UPT, -UR5, URZ, URZ ;  /* 0x000000ff05057290 */ /* 0x000fe4000fffe1ff */
[----:B------:R-:W-:Y:S01]  /*01d0*/  ULEA UR6, UR7, UR6, 0x18 ;  /* 0x0000000607067291 */ /* 0x000fe2000f8ec0ff */
[----:B------:R-:W-:-:S04]  /*01e0*/  LEA R16, R0, UR8, 0x6 ;  /* 0x0000000800107c11 */ /* 0x000fc8000f8e30ff */
[C---:B------:R-:W-:Y:S02]  /*01f0*/  LEA R18, R13.reuse, R16, 0x2 ;  /* 0x000000100d127211 */ /* 0x040fe400078e10ff */
[----:B------:R-:W-:-:S04]  /*0200*/  LEA R17, R13, UR6, 0x2 ;  /* 0x000000060d117c11 */ /* 0x000fc8000f8e10ff */
[----:B---3--:R-:W-:-:S07]  /*0210*/  LEA R15, R0, R17, 0x6 ;  /* 0x00000011000f7211 */ /* 0x008fce00078e30ff */
.L_x_2:
[----:B------:R-:W-:Y:S01]  /*0220*/  ISETP.GE.AND P1, PT, R13, UR15, PT ;  /* 0x0000000f0d007c0c */ /* 0x000fe2000bf26270 */
[----:B------:R-:W-:Y:S01]  /*0230*/  HFMA2 R22, -RZ, RZ, 0, 0 ;  /* 0x00000000ff167431 */ /* 0x000fe200000001ff */
[----:B------:R-:W-:Y:S02]  /*0240*/  ISETP.GE.AND P0, PT, R0, UR15, PT ;  /* 0x0000000f00007c0c */ /* 0x000fe4000bf06270 */
[----:B------:R-:W-:Y:S02]  /*0250*/  ISETP.GE.OR P1, PT, R2, UR14, P1 ;  /* 0x0000000e02007c0c */ /* 0x000fe40008f26670 */
[----:B--2---:R-:W-:Y:S02]  /*0260*/  ISETP.GE.OR P0, PT, R3, R14, P0 ;  /* 0x0000000e0300720c */ /* 0x004fe40000706670 */
[----:B------:R-:W-:-:S09]  /*0270*/  MOV R29, RZ ;  /* 0x000000ff001d7202 */ /* 0x000fd20000000f00 */
[----:B------:R-:W0:Y:S08]  /*0280*/  @!P1 LDC.64 R6, c[0x0][0x380] ;  /* 0x0000e000ff069b82 */ /* 0x000e300000000a00 */
[----:B------:R-:W1:Y:S01]  /*0290*/  @!P0 LDC.64 R4, c[0x0][0x388] ;  /* 0x0000e200ff048b82 */ /* 0x000e620000000a00 */
[----:B0-----:R-:W-:-:S05]  /*02a0*/  @!P1 IMAD.WIDE R6, R12, 0x4, R6 ;  /* 0x000000040c069825 */ /* 0x001fca00078e0206 */
[----:B------:R-:W2:Y:S01]  /*02b0*/  @!P1 LDG.E R29, desc[UR10][R6.64] ;  /* 0x0000000a061d9981 */ /* 0x000ea2000c1e1900 */
[----:B-1----:R-:W-:-:S05]  /*02c0*/  @!P0 IMAD.WIDE R24, R19, 0x4, R4 ;  /* 0x0000000413188825 */ /* 0x002fca00078e0204 */
[----:B------:R-:W3:Y:S01]  /*02d0*/  @!P0 LDG.E R22, desc[UR10][R24.64] ;  /* 0x0000000a18168981 */ /* 0x000ee2000c1e1900 */
[----:B------:R-:W-:-:S04]  /*02e0*/  UIADD3 UR5, UPT, UPT, UR5, 0x1, URZ ;  /* 0x0000000105057890 */ /* 0x000fc8000fffe0ff */
[----:B------:R-:W-:Y:S01]  /*02f0*/  UISETP.NE.AND UP0, UPT, UR5, 0x1, UPT ;  /* 0x000000010500788c */ /* 0x000fe2000bf05270 */
[----:B------:R-:W-:Y:S02]  /*0300*/  IADD3 R0, PT, PT, R0, 0x10, RZ ;  /* 0x0000001000007810 */ /* 0x000fe40007ffe0ff */
[----:B------:R-:W-:Y:S02]  /*0310*/  IADD3 R13, PT, PT, R13, 0x10, RZ ;  /* 0x000000100d0d7810 */ /* 0x000fe40007ffe0ff */
[----:B------:R-:W-:Y:S02]  /*0320*/  IADD3 R12, PT, PT, R12, 0x10, RZ ;  /* 0x000000100c0c7810 */ /* 0x000fe40007ffe0ff */
[----:B------:R-:W-:Y:S01]  /*0330*/  LEA R19, R14, R19, 0x4 ;  /* 0x000000130e137211 */ /* 0x000fe200078e20ff */
[----:B--2---:R-:W-:Y:S04]  /*0340*/  STS [R18], R29 ;  /* 0x0000001d12007388 */ /* 0x004fe80000000800 */
[----:B---3--:R-:W-:Y:S01]  /*0350*/  STS [R15], R22 ;  /* 0x000000160f007388 */ /* 0x008fe20000000800 */
[----:B------:R-:W-:Y:S06]  /*0360*/  BAR.SYNC.DEFER_BLOCKING 0x0 ;  /* 0x0000000000007b1d */ /* 0x000fec0000010000 */
[----:B------:R-:W-:Y:S04]  /*0370*/  LDS R28, [R17] ;  /* 0x00000000111c7984 */ /* 0x000fe80000000800 */
[----:B------:R-:W0:Y:S04]  /*0380*/  LDS.128 R8, [R16] ;  /* 0x0000000010087984 */ /* 0x000e280000000c00 */
[----:B------:R-:W1:Y:S04]  /*0390*/  LDS R29, [R17+0x40] ;  /* 0x00004000111d7984 */ /* 0x000e680000000800 */
[----:B------:R-:W2:Y:S04]  /*03a0*/  LDS R27, [R17+0x80] ;  /* 0x00008000111b7984 */ /* 0x000ea80000000800 */
[----:B------:R-:W3:Y:S04]  /*03b0*/  LDS R26, [R17+0xc0] ;  /* 0x0000c000111a7984 */ /* 0x000ee80000000800 */
[----:B------:R-:W-:Y:S04]  /*03c0*/  LDS R23, [R17+0x100] ;  /* 0x0001000011177984 */ /* 0x000fe80000000800 */
[----:B------:R-:W4:Y:S04]  /*03d0*/  LDS.128 R4, [R16+0x10] ;  /* 0x0000100010047984 */ /* 0x000f280000000c00 */
[----:B------:R-:W5:Y:S04]  /*03e0*/  LDS R20, [R17+0x140] ;  /* 0x0001400011147984 */ /* 0x000f680000000800 */
[----:B------:R-:W5:Y:S04]  /*03f0*/  LDS R25, [R17+0x180] ;  /* 0x0001800011197984 */ /* 0x000f680000000800 */
[----:B------:R-:W5:Y:S04]  /*0400*/  LDS R22, [R17+0x1c0] ;  /* 0x0001c00011167984 */ /* 0x000f680000000800 */
[----:B------:R-:W-:Y:S01]  /*0410*/  LDS R24, [R17+0x240] ;  /* 0x0002400011187984 */ /* 0x000fe20000000800 */
[----:B0-----:R-:W-:-:S03]  /*0420*/  FFMA R8, R8, R28, R21 ;  /* 0x0000001c08087223 */ /* 0x001fc60000000015 */
[----:B------:R-:W-:Y:S01]  /*0430*/  LDS R21, [R17+0x200] ;  /* 0x0002000011157984 */ /* 0x000fe20000000800 */
[----:B-1----:R-:W-:-:S04]  /*0440*/  FFMA R8, R29, R9, R8 ;  /* 0x000000091d087223 */ /* 0x002fc80000000008 */
[----:B--2---:R-:W-:-:S04]  /*0450*/  FFMA R27, R27, R10, R8 ;  /* 0x0000000a1b1b7223 */ /* 0x004fc80000000008 */
[----:B---3--:R-:W-:Y:S02]  /*0460*/  FFMA R27, R26, R11, R27 ;  /* 0x0000000b1a1b7223 */ /* 0x008fe4000000001b */
[----:B------:R-:W0:Y:S02]  /*0470*/  LDS.128 R8, [R16+0x20] ;  /* 0x0000200010087984 */ /* 0x000e240000000c00 */
[----:B----4-:R-:W-:-:S04]  /*0480*/  FFMA R23, R4, R23, R27 ;  /* 0x0000001704177223 */ /* 0x010fc8000000001b */
[----:B-----5:R-:W-:Y:S02]  /*0490*/  FFMA R20, R20, R5, R23 ;  /* 0x0000000514147223 */ /* 0x020fe40000000017 */
[----:B------:R-:W1:Y:S02]  /*04a0*/  LDS R23, [R17+0x280] ;  /* 0x0002800011177984 */ /* 0x000e640000000800 */
[----:B------:R-:W-:Y:S02]  /*04b0*/  FFMA R25, R25, R6, R20 ;  /* 0x0000000619197223 */ /* 0x000fe40000000014 */
[----:B------:R-:W2:Y:S02]  /*04c0*/  LDS R20, [R17+0x2c0] ;  /* 0x0002c00011147984 */ /* 0x000ea40000000800 */
[----:B------:R-:W-:Y:S02]  /*04d0*/  FFMA R27, R22, R7, R25 ;  /* 0x00000007161b7223 */ /* 0x000fe40000000019 */
[----:B------:R-:W-:Y:S04]  /*04e0*/  LDS R25, [R17+0x300] ;  /* 0x0003000011197984 */ /* 0x000fe80000000800 */
[----:B------:R-:W3:Y:S04]  /*04f0*/  LDS.128 R4, [R16+0x30] ;  /* 0x0000300010047984 */ /* 0x000ee80000000c00 */
[----:B------:R-:W4:Y:S01]  /*0500*/  LDS R22, [R17+0x340] ;  /* 0x0003400011167984 */ /* 0x000f220000000800 */
[----:B0-----:R-:W-:-:S03]  /*0510*/  FFMA R27, R8, R21, R27 ;  /* 0x00000015081b7223 */ /* 0x001fc6000000001b */
[----:B------:R-:W0:Y:S04]  /*0520*/  LDS R21, [R17+0x380] ;  /* 0x0003800011157984 */ /* 0x000e280000000800 */
[----:B------:R-:W5:Y:S01]  /*0530*/  LDS R8, [R17+0x3c0] ;  /* 0x0003c00011087984 */ /* 0x000f620000000800 */
[----:B------:R-:W-:-:S04]  /*0540*/  FFMA R24, R24, R9, R27 ;  /* 0x0000000918187223 */ /* 0x000fc8000000001b */
[----:B-1----:R-:W-:-:S04]  /*0550*/  FFMA R23, R23, R10, R24 ;  /* 0x0000000a17177223 */ /* 0x002fc80000000018 */
[----:B--2---:R-:W-:-:S04]  /*0560*/  FFMA R11, R20, R11, R23 ;  /* 0x0000000b140b7223 */ /* 0x004fc80000000017 */
[----:B---3--:R-:W-:-:S04]  /*0570*/  FFMA R11, R4, R25, R11 ;  /* 0x00000019040b7223 */ /* 0x008fc8000000000b */
[----:B----4-:R-:W-:-:S04]  /*0580*/  FFMA R22, R22, R5, R11 ;  /* 0x0000000516167223 */ /* 0x010fc8000000000b */
[----:B0-----:R-:W-:-:S04]  /*0590*/  FFMA R21, R21, R6, R22 ;  /* 0x0000000615157223 */ /* 0x001fc80000000016 */
[----:B-----5:R-:W-:Y:S01]  /*05a0*/  FFMA R21, R8, R7, R21 ;  /* 0x0000000708157223 */ /* 0x020fe20000000015 */
[----:B------:R-:W-:Y:S06]  /*05b0*/  BAR.SYNC.DEFER_BLOCKING 0x0 ;  /* 0x0000000000007b1d */ /* 0x000fec0000010000 */
[----:B------:R-:W-:Y:S05]  /*05c0*/  BRA.U UP0, `(.L_x_2) ;  /* 0xfffffffd00147547 */ /* 0x000fea000b83ffff */
.L_x_1:
[----:B------:R-:W0:Y:S01]  /*05d0*/  LDCU UR4, c[0x0][0x398] ;  /* 0x00007300ff0477ac */ /* 0x000e220008000800 */
[----:B------:R-:W-:-:S04]  /*05e0*/  ISETP.GE.AND P0, PT, R3, UR13, PT ;  /* 0x0000000d03007c0c */ /* 0x000fc8000bf06270 */
[----:B0-----:R-:W-:-:S13]  /*05f0*/  ISETP.GE.OR P0, PT, R2, UR4, P0 ;  /* 0x0000000402007c0c */ /* 0x001fda0008706670 */
[----:B------:R-:W-:Y:S05]  /*0600*/  @P0 EXIT ;  /* 0x000000000000094d */ /* 0x000fea0003800000 */
[----:B------:R-:W0:Y:S01]  /*0610*/  LDC.64 R4, c[0x0][0x390] ;  /* 0x0000e400ff047b82 */ /* 0x000e220000000a00 */
[----:B------:R-:W-:-:S04]  /*0620*/  IMAD R3, R2, UR13, R3 ;  /* 0x0000000d02037c24 */ /* 0x000fc8000f8e0203 */
[----:B0-----:R-:W-:-:S05]  /*0630*/  IMAD.WIDE.U32 R2, R3, 0x4, R4 ;  /* 0x0000000403027825 */ /* 0x001fca00078e0004 */
[----:B------:R-:W-:Y:S01]  /*0640*/  STG.E desc[UR10][R2.64], R21 ;  /* 0x0000001502007986 */ /* 0x000fe2000c10190a */
[----:B------:R-:W-:Y:S05]  /*0650*/  EXIT ;  /* 0x000000000000794d */ /* 0x000fea0003800000 */
.L_x_3:
        /* <DEDUP_REMOVED lines=10> */
.L_x_5:


//--------------------- .nv.shared._Z18sharedMemReductionPfS_i --------------------------
	.section	.nv.shared._Z18sharedMemReductionPfS_i,"aw",@nobits
	.sectionflags	@""
	.align	4
.nv.shared._Z18sharedMemReductionPfS_i:
	.zero		2048


//--------------------- .nv.shared.reserved.0     --------------------------
	.section	.nv.shared.reserved.0,"aw",@nobits
	.weak		__nv_reservedSMEM_offset_0_alias
	.size		__nv_reservedSMEM_offset_0_alias, 0, 64
	.other		__nv_reservedSMEM_offset_0_alias,@"STO_CUDA_RESERVED_SHARED STV_DEFAULT"
__nv_reservedSMEM_offset_0_alias:
	.zero		0
	.zero		64


//--------------------- .nv.shared._Z15matrixMulKernelPfS_S_iii --------------------------
	.section	.nv.shared._Z15matrixMulKernelPfS_S_iii,"aw",@nobits
	.sectionflags	@""
	.align	4
.nv.shared._Z15matrixMulKernelPfS_S_iii:
	.zero		3072


//--------------------- .nv.constant0._Z18sharedMemReductionPfS_i --------------------------
	.section	.nv.constant0._Z18sharedMemReductionPfS_i,"a",@progbits
	.sectionflags	@""
	.align	4
.nv.constant0._Z18sharedMemReductionPfS_i:
	.zero		916


//--------------------- .nv.constant0._Z15matrixMulKernelPfS_S_iii --------------------------
	.section	.nv.constant0._Z15matrixMulKernelPfS_S_iii,"a",@progbits
	.sectionflags	@""
	.align	4
.nv.constant0._Z15matrixMulKernelPfS_S_iii:
	.zero		932


//--------------------- SYMBOLS --------------------------

	.type		.nv.reservedSmem.offset0,@object
	.size		.nv.reservedSmem.offset0,0x4
	.type		.nv.reservedSmem.cap,@object
	.size		.nv.reservedSmem.cap,0x4
